//
// Generated by NVIDIA NVVM Compiler
//
// Compiler Build ID: CL-36424714
// Cuda compilation tools, release 13.0, V13.0.88
// Based on NVVM 20.0.0
//

.version 9.0
.target sm_100
.address_size 64

	// .globl	_Z11kernel_gemmPKfS0_Pfiii

.visible .entry _Z11kernel_gemmPKfS0_Pfiii(
	.param .u64 .ptr .align 1 _Z11kernel_gemmPKfS0_Pfiii_param_0,
	.param .u64 .ptr .align 1 _Z11kernel_gemmPKfS0_Pfiii_param_1,
	.param .u64 .ptr .align 1 _Z11kernel_gemmPKfS0_Pfiii_param_2,
	.param .u32 _Z11kernel_gemmPKfS0_Pfiii_param_3,
	.param .u32 _Z11kernel_gemmPKfS0_Pfiii_param_4,
	.param .u32 _Z11kernel_gemmPKfS0_Pfiii_param_5
)
{
	.reg .pred 	%p<13>;
	.reg .b32 	%r<41>;
	.reg .b32 	%f<68>;
	.reg .b64 	%rd<53>;

	ld.param.u64 	%rd7, [_Z11kernel_gemmPKfS0_Pfiii_param_0];
	ld.param.u64 	%rd8, [_Z11kernel_gemmPKfS0_Pfiii_param_1];
	ld.param.u64 	%rd6, [_Z11kernel_gemmPKfS0_Pfiii_param_2];
	ld.param.u32 	%r20, [_Z11kernel_gemmPKfS0_Pfiii_param_3];
	ld.param.u32 	%r18, [_Z11kernel_gemmPKfS0_Pfiii_param_4];
	ld.param.u32 	%r19, [_Z11kernel_gemmPKfS0_Pfiii_param_5];
	cvta.to.global.u64 	%rd1, %rd8;
	cvta.to.global.u64 	%rd2, %rd7;
	mov.u32 	%r21, %ctaid.y;
	mov.u32 	%r22, %ntid.y;
	mov.u32 	%r23, %tid.y;
	mad.lo.s32 	%r1, %r21, %r22, %r23;
	mov.u32 	%r24, %ctaid.x;
	mov.u32 	%r25, %ntid.x;
	mov.u32 	%r26, %tid.x;
	mad.lo.s32 	%r2, %r24, %r25, %r26;
	setp.ge.s32 	%p1, %r1, %r20;
	setp.ge.s32 	%p2, %r2, %r18;
	or.pred  	%p3, %p1, %p2;
	@%p3 bra 	$L__BB0_14;
	setp.lt.s32 	%p4, %r19, 1;
	mov.f32 	%f67, 0f00000000;
	@%p4 bra 	$L__BB0_13;
	mul.lo.s32 	%r3, %r19, %r1;
	and.b32  	%r4, %r19, 7;
	setp.lt.u32 	%p5, %r19, 8;
	mov.f32 	%f67, 0f00000000;
	mov.b32 	%r39, 0;
	@%p5 bra 	$L__BB0_5;
	and.b32  	%r39, %r19, 2147483640;
	neg.s32 	%r37, %r39;
	shl.b32 	%r7, %r18, 3;
	mul.wide.u32 	%rd9, %r3, 4;
	add.s64 	%rd10, %rd9, %rd2;
	add.s64 	%rd52, %rd10, 16;
	mov.f32 	%f67, 0f00000000;
	mul.wide.s32 	%rd13, %r18, 4;
	mov.u32 	%r36, %r2;
$L__BB0_4:
	.pragma "nounroll";
	ld.global.f32 	%f17, [%rd52+-16];
	mul.wide.s32 	%rd11, %r36, 4;
	add.s64 	%rd12, %rd1, %rd11;
	ld.global.f32 	%f18, [%rd12];
	fma.rn.f32 	%f19, %f17, %f18, %f67;
	ld.global.f32 	%f20, [%rd52+-12];
	add.s64 	%rd14, %rd12, %rd13;
	ld.global.f32 	%f21, [%rd14];
	fma.rn.f32 	%f22, %f20, %f21, %f19;
	ld.global.f32 	%f23, [%rd52+-8];
	add.s64 	%rd15, %rd14, %rd13;
	ld.global.f32 	%f24, [%rd15];
	fma.rn.f32 	%f25, %f23, %f24, %f22;
	ld.global.f32 	%f26, [%rd52+-4];
	add.s64 	%rd16, %rd15, %rd13;
	ld.global.f32 	%f27, [%rd16];
	fma.rn.f32 	%f28, %f26, %f27, %f25;
	ld.global.f32 	%f29, [%rd52];
	add.s64 	%rd17, %rd16, %rd13;
	ld.global.f32 	%f30, [%rd17];
	fma.rn.f32 	%f31, %f29, %f30, %f28;
	ld.global.f32 	%f32, [%rd52+4];
	add.s64 	%rd18, %rd17, %rd13;
	ld.global.f32 	%f33, [%rd18];
	fma.rn.f32 	%f34, %f32, %f33, %f31;
	ld.global.f32 	%f35, [%rd52+8];
	add.s64 	%rd19, %rd18, %rd13;
	ld.global.f32 	%f36, [%rd19];
	fma.rn.f32 	%f37, %f35, %f36, %f34;
	ld.global.f32 	%f38, [%rd52+12];
	add.s64 	%rd20, %rd19, %rd13;
	ld.global.f32 	%f39, [%rd20];
	fma.rn.f32 	%f67, %f38, %f39, %f37;
	add.s32 	%r37, %r37, 8;
	add.s32 	%r36, %r36, %r7;
	add.s64 	%rd52, %rd52, 32;
	setp.ne.s32 	%p6, %r37, 0;
	@%p6 bra 	$L__BB0_4;
$L__BB0_5:
	setp.eq.s32 	%p7, %r4, 0;
	@%p7 bra 	$L__BB0_13;
	and.b32  	%r13, %r19, 3;
	setp.lt.u32 	%p8, %r4, 4;
	@%p8 bra 	$L__BB0_8;
	add.s32 	%r28, %r39, %r3;
	mul.wide.u32 	%rd21, %r28, 4;
	add.s64 	%rd22, %rd2, %rd21;
	ld.global.f32 	%f41, [%rd22];
	mad.lo.s32 	%r29, %r39, %r18, %r2;
	mul.wide.s32 	%rd23, %r29, 4;
	add.s64 	%rd24, %rd1, %rd23;
	ld.global.f32 	%f42, [%rd24];
	fma.rn.f32 	%f43, %f41, %f42, %f67;
	cvt.u64.u32 	%rd25, %r3;
	cvt.u64.u32 	%rd26, %r39;
	add.s64 	%rd27, %rd26, %rd25;
	shl.b64 	%rd28, %rd27, 2;
	add.s64 	%rd29, %rd2, %rd28;
	ld.global.f32 	%f44, [%rd29+4];
	mul.wide.s32 	%rd30, %r18, 4;
	add.s64 	%rd31, %rd24, %rd30;
	ld.global.f32 	%f45, [%rd31];
	fma.rn.f32 	%f46, %f44, %f45, %f43;
	ld.global.f32 	%f47, [%rd29+8];
	add.s64 	%rd32, %rd31, %rd30;
	ld.global.f32 	%f48, [%rd32];
	fma.rn.f32 	%f49, %f47, %f48, %f46;
	ld.global.f32 	%f50, [%rd29+12];
	add.s64 	%rd33, %rd32, %rd30;
	ld.global.f32 	%f51, [%rd33];
	fma.rn.f32 	%f67, %f50, %f51, %f49;
	add.s32 	%r39, %r39, 4;
$L__BB0_8:
	setp.eq.s32 	%p9, %r13, 0;
	@%p9 bra 	$L__BB0_13;
	setp.eq.s32 	%p10, %r13, 1;
	@%p10 bra 	$L__BB0_11;
	add.s32 	%r30, %r39, %r3;
	mul.wide.u32 	%rd34, %r30, 4;
	add.s64 	%rd35, %rd2, %rd34;
	ld.global.f32 	%f53, [%rd35];
	mad.lo.s32 	%r31, %r39, %r18, %r2;
	mul.wide.s32 	%rd36, %r31, 4;
	add.s64 	%rd37, %rd1, %rd36;
	ld.global.f32 	%f54, [%rd37];
	fma.rn.f32 	%f55, %f53, %f54, %f67;
	cvt.u64.u32 	%rd38, %r3;
	cvt.u64.u32 	%rd39, %r39;
	add.s64 	%rd40, %rd39, %rd38;
	shl.b64 	%rd41, %rd40, 2;
	add.s64 	%rd42, %rd2, %rd41;
	ld.global.f32 	%f56, [%rd42+4];
	mul.wide.s32 	%rd43, %r18, 4;
	add.s64 	%rd44, %rd37, %rd43;
	ld.global.f32 	%f57, [%rd44];
	fma.rn.f32 	%f67, %f56, %f57, %f55;
	add.s32 	%r39, %r39, 2;
$L__BB0_11:
	and.b32  	%r32, %r19, 1;
	setp.eq.b32 	%p11, %r32, 1;
	not.pred 	%p12, %p11;
	@%p12 bra 	$L__BB0_13;
	add.s32 	%r33, %r39, %r3;
	mul.wide.u32 	%rd45, %r33, 4;
	add.s64 	%rd46, %rd2, %rd45;
	ld.global.f32 	%f58, [%rd46];
	mad.lo.s32 	%r34, %r39, %r18, %r2;
	mul.wide.s32 	%rd47, %r34, 4;
	add.s64 	%rd48, %rd1, %rd47;
	ld.global.f32 	%f59, [%rd48];
	fma.rn.f32 	%f67, %f58, %f59, %f67;
$L__BB0_13:
	mad.lo.s32 	%r35, %r18, %r1, %r2;
	cvta.to.global.u64 	%rd49, %rd6;
	mul.wide.s32 	%rd50, %r35, 4;
	add.s64 	%rd51, %rd49, %rd50;
	st.global.f32 	[%rd51], %f67;
$L__BB0_14:
	ret;

}


// ===== COMPILED SASS (sm_100) =====

	.target	sm_100

	.elftype	@"ET_EXEC"


//--------------------- .note.nv.tkinfo           --------------------------
	.section	.note.nv.tkinfo,"",@"SHT_NOTE"
	.sectionflags	@"SHF_NOTE_NV_TKINFO"
	.tkinfo
        /*0018*/ 	.word	0x00000002
        /*0030*/ 	.string	""
        /*0030*/ 	.string	"ptxas"
        /*0030*/ 	.string	"Cuda compilation tools, release 13.0, V13.0.88"
        /*0030*/ 	.string	"Build cuda_13.0.r13.0/compiler.36424714_0"
        /*0030*/ 	.string	"-arch sm_100 -m 64 "



//--------------------- .note.nv.cuinfo           --------------------------
	.section	.note.nv.cuinfo,"",@"SHT_NOTE"
	.sectionflags	@"SHF_NOTE_NV_CUINFO"
        /*0018*/ 	.short	0x0002
        /*001a*/ 	.short	0x0064
        /*001c*/ 	.short	0x0082
	.zero		2


//--------------------- .nv.info                  --------------------------
	.section	.nv.info,"",@"SHT_CUDA_INFO"
	.align	4


	//----- nvinfo : EIATTR_REGCOUNT
	.align		4
        /*0000*/ 	.byte	0x04, 0x2f
        /*0002*/ 	.short	(.L_1 - .L_0)
	.align		4
.L_0:
        /*0004*/ 	.word	index@(_Z11kernel_gemmPKfS0_Pfiii)
        /*0008*/ 	.word	0x00000020


	//----- nvinfo : EIATTR_FRAME_SIZE
	.align		4
.L_1:
        /*000c*/ 	.byte	0x04, 0x11
        /*000e*/ 	.short	(.L_3 - .L_2)
	.align		4
.L_2:
        /*0010*/ 	.word	index@(_Z11kernel_gemmPKfS0_Pfiii)
        /*0014*/ 	.word	0x00000000


	//----- nvinfo : EIATTR_MIN_STACK_SIZE
	.align		4
.L_3:
        /*0018*/ 	.byte	0x04, 0x12
        /*001a*/ 	.short	(.L_5 - .L_4)
	.align		4
.L_4:
        /*001c*/ 	.word	index@(_Z11kernel_gemmPKfS0_Pfiii)
        /*0020*/ 	.word	0x00000000
.L_5:


//--------------------- .nv.compat                --------------------------
	.section	.nv.compat,"",@"SHT_CUDA_COMPAT_INFO"
	.align	4
        /*0000*/ 	.byte	0x02, 0x09, 0x00, 0x00, 0x02, 0x02, 0x01, 0x00, 0x02, 0x05, 0x05, 0x00, 0x03, 0x07, 0x01, 0x01
        /*0010*/ 	.byte	0x02, 0x03, 0x00, 0x00, 0x02, 0x06, 0x01, 0x00, 0x04, 0x0b, 0x08, 0x00, 0x09, 0x00, 0x00, 0x00
        /*0020*/ 	.byte	0x00, 0x00, 0x00, 0x00


//--------------------- .nv.info._Z11kernel_gemmPKfS0_Pfiii --------------------------
	.section	.nv.info._Z11kernel_gemmPKfS0_Pfiii,"",@"SHT_CUDA_INFO"
	.sectionflags	@""
	.align	4


	//----- nvinfo : EIATTR_CUDA_API_VERSION
	.align		4
        /*0000*/ 	.byte	0x04, 0x37
        /*0002*/ 	.short	(.L_7 - .L_6)
.L_6:
        /*0004*/ 	.word	0x00000082


	//----- nvinfo : EIATTR_KPARAM_INFO
	.align		4
.L_7:
        /*0008*/ 	.byte	0x04, 0x17
        /*000a*/ 	.short	(.L_9 - .L_8)
.L_8:
        /*000c*/ 	.word	0x00000000
        /*0010*/ 	.short	0x0005
        /*0012*/ 	.short	0x0020
        /*0014*/ 	.byte	0x00, 0xf0, 0x11, 0x00


	//----- nvinfo : EIATTR_KPARAM_INFO
	.align		4
.L_9:
        /*0018*/ 	.byte	0x04, 0x17
        /*001a*/ 	.short	(.L_11 - .L_10)
.L_10:
        /*001c*/ 	.word	0x00000000
        /*0020*/ 	.short	0x0004
        /*0022*/ 	.short	0x001c
        /*0024*/ 	.byte	0x00, 0xf0, 0x11, 0x00


	//----- nvinfo : EIATTR_KPARAM_INFO
	.align		4
.L_11:
        /*0028*/ 	.byte	0x04, 0x17
        /*002a*/ 	.short	(.L_13 - .L_12)
.L_12:
        /*002c*/ 	.word	0x00000000
        /*0030*/ 	.short	0x0003
        /*0032*/ 	.short	0x0018
        /*0034*/ 	.byte	0x00, 0xf0, 0x11, 0x00


	//----- nvinfo : EIATTR_KPARAM_INFO
	.align		4
.L_13:
        /*0038*/ 	.byte	0x04, 0x17
        /*003a*/ 	.short	(.L_15 - .L_14)
.L_14:
        /*003c*/ 	.word	0x00000000
        /*0040*/ 	.short	0x0002
        /*0042*/ 	.short	0x0010
        /*0044*/ 	.byte	0x00, 0xf5, 0x21, 0x00


	//----- nvinfo : EIATTR_KPARAM_INFO
	.align		4
.L_15:
        /*0048*/ 	.byte	0x04, 0x17
        /*004a*/ 	.short	(.L_17 - .L_16)
.L_16:
        /*004c*/ 	.word	0x00000000
        /*0050*/ 	.short	0x0001
        /*0052*/ 	.short	0x0008
        /*0054*/ 	.byte	0x00, 0xf5, 0x21, 0x00


	//----- nvinfo : EIATTR_KPARAM_INFO
	.align		4
.L_17:
        /*0058*/ 	.byte	0x04, 0x17
        /*005a*/ 	.short	(.L_19 - .L_18)
.L_18:
        /*005c*/ 	.word	0x00000000
        /*0060*/ 	.short	0x0000
        /*0062*/ 	.short	0x0000
        /*0064*/ 	.byte	0x00, 0xf5, 0x21, 0x00


	//----- nvinfo : EIATTR_SPARSE_MMA_MASK
	.align		4
.L_19:
        /*0068*/ 	.byte	0x03, 0x50
        /*006a*/ 	.short	0x0000


	//----- nvinfo : EIATTR_MAXREG_COUNT
	.align		4
        /*006c*/ 	.byte	0x03, 0x1b
        /*006e*/ 	.short	0x00ff


	//----- nvinfo : EIATTR_MERCURY_ISA_VERSION
	.align		4
        /*0070*/ 	.byte	0x03, 0x5f
        /*0072*/ 	.short	0x0101


	//----- nvinfo : EIATTR_VRC_CTA_INIT_COUNT
	.align		4
        /*0074*/ 	.byte	0x02, 0x4a
	.zero		1
	.zero		1


	//----- nvinfo : EIATTR_EXIT_INSTR_OFFSETS
	.align		4
        /*0078*/ 	.byte	0x04, 0x1c
        /*007a*/ 	.short	(.L_21 - .L_20)


	//   ....[0]....
.L_20:
        /*007c*/ 	.word	0x000000c0


	//   ....[1]....
        /*0080*/ 	.word	0x000008e0


	//----- nvinfo : EIATTR_CBANK_PARAM_SIZE
	.align		4
.L_21:
        /*0084*/ 	.byte	0x03, 0x19
        /*0086*/ 	.short	0x0024


	//----- nvinfo : EIATTR_PARAM_CBANK
	.align		4
        /*0088*/ 	.byte	0x04, 0x0a
        /*008a*/ 	.short	(.L_23 - .L_22)
	.align		4
.L_22:
        /*008c*/ 	.word	index@(.nv.constant0._Z11kernel_gemmPKfS0_Pfiii)
        /*0090*/ 	.short	0x0380
        /*0092*/ 	.short	0x0024


	//----- nvinfo : EIATTR_SW_WAR
	.align		4
.L_23:
        /*0094*/ 	.byte	0x04, 0x36
        /*0096*/ 	.short	(.L_25 - .L_24)
.L_24:
        /*0098*/ 	.word	0x00000008
.L_25:


//--------------------- .nv.callgraph             --------------------------
	.section	.nv.callgraph,"",@"SHT_CUDA_CALLGRAPH"
	.align	4
	.sectionentsize	8
	.align		4
        /*0000*/ 	.word	0x00000000
	.align		4
        /*0004*/ 	.word	0xffffffff
	.align		4
        /*0008*/ 	.word	0x00000000
	.align		4
        /*000c*/ 	.word	0xfffffffe
	.align		4
        /*0010*/ 	.word	0x00000000
	.align		4
        /*0014*/ 	.word	0xfffffffd
	.align		4
        /*0018*/ 	.word	0x00000000
	.align		4
        /*001c*/ 	.word	0xfffffffc


//--------------------- .text._Z11kernel_gemmPKfS0_Pfiii --------------------------
	.section	.text._Z11kernel_gemmPKfS0_Pfiii,"ax",@progbits
	.align	128
        .global         _Z11kernel_gemmPKfS0_Pfiii
        .type           _Z11kernel_gemmPKfS0_Pfiii,@function
        .size           _Z11kernel_gemmPKfS0_Pfiii,(.L_x_5 - _Z11kernel_gemmPKfS0_Pfiii)
        .other          _Z11kernel_gemmPKfS0_Pfiii,@"STO_CUDA_ENTRY STV_DEFAULT"
_Z11kernel_gemmPKfS0_Pfiii:
.text._Z11kernel_gemmPKfS0_Pfiii:
[----:B------:R-:W-:Y:S01]  /*0000*/  LDC R1, c[0x0][0x37c] ;  /* 0x0000df00ff017b82 */ /* 0x000fe20000000800 */
[----:B------:R-:W0:Y:S07]  /*0010*/  S2R R5, SR_TID.X ;  /* 0x0000000000057919 */ /* 0x000e2e0000002100 */
[----:B------:R-:W1:Y:S01]  /*0020*/  LDC R19, c[0x0][0x364] ;  /* 0x0000d900ff137b82 */ /* 0x000e620000000800 */
[----:B------:R-:W1:Y:S07]  /*0030*/  S2R R4, SR_TID.Y ;  /* 0x0000000000047919 */ /* 0x000e6e0000002200 */
[----:B------:R-:W0:Y:S08]  /*0040*/  S2UR UR5, SR_CTAID.X ;  /* 0x00000000000579c3 */ /* 0x000e300000002500 */
[----:B------:R-:W0:Y:S08]  /*0050*/  LDC R0, c[0x0][0x360] ;  /* 0x0000d800ff007b82 */ /* 0x000e300000000800 */
[----:B------:R-:W1:Y:S08]  /*0060*/  S2UR UR4, SR_CTAID.Y ;  /* 0x00000000000479c3 */ /* 0x000e700000002600 */
[----:B------:R-:W2:Y:S01]  /*0070*/  LDC.64 R2, c[0x0][0x398] ;  /* 0x0000e600ff027b82 */ /* 0x000ea20000000a00 */
[----:B0-----:R-:W-:-:S02]  /*0080*/  IMAD R0, R0, UR5, R5 ;  /* 0x0000000500007c24 */ /* 0x001fc4000f8e0205 */
[----:B-1----:R-:W-:-:S03]  /*0090*/  IMAD R19, R19, UR4, R4 ;  /* 0x0000000413137c24 */ /* 0x002fc6000f8e0204 */
[----:B--2---:R-:W-:-:S04]  /*00a0*/  ISETP.GE.AND P0, PT, R0, R3, PT ;  /* 0x000000030000720c */ /* 0x004fc80003f06270 */
[----:B------:R-:W-:-:S13]  /*00b0*/  ISETP.GE.OR P0, PT, R19, R2, P0 ;  /* 0x000000021300720c */ /* 0x000fda0000706670 */
[----:B------:R-:W-:Y:S05]  /*00c0*/  @P0 EXIT ;  /* 0x000000000000094d */ /* 0x000fea0003800000 */
[----:B------:R-:W0:Y:S01]  /*00d0*/  LDC R2, c[0x0][0x3a0] ;  /* 0x0000e800ff027b82 */ /* 0x000e220000000800 */
[----:B------:R-:W1:Y:S01]  /*00e0*/  LDCU.64 UR4, c[0x0][0x358] ;  /* 0x00006b00ff0477ac */ /* 0x000e620008000a00 */
[----:B------:R-:W-:Y:S01]  /*00f0*/  HFMA2 R24, -RZ, RZ, 0, 0 ;  /* 0x00000000ff187431 */ /* 0x000fe200000001ff */
[----:B0-----:R-:W-:-:S13]  /*0100*/  ISETP.GE.AND P0, PT, R2, 0x1, PT ;  /* 0x000000010200780c */ /* 0x001fda0003f06270 */
[----:B-1----:R-:W-:Y:S05]  /*0110*/  @!P0 BRA `(.L_x_0) ;  /* 0x0000000400e08947 */ /* 0x002fea0003800000 */
[C---:B------:R-:W-:Y:S01]  /*0120*/  ISETP.GE.U32.AND P1, PT, R2.reuse, 0x8, PT ;  /* 0x000000080200780c */ /* 0x040fe20003f26070 */
[----:B------:R-:W-:Y:S01]  /*0130*/  IMAD R20, R19, R2, RZ ;  /* 0x0000000213147224 */ /* 0x000fe200078e02ff */
[----:B------:R-:W-:Y:S02]  /*0140*/  LOP3.LUT R27, R2, 0x7, RZ, 0xc0, !PT ;  /* 0x00000007021b7812 */ /* 0x000fe400078ec0ff */
[----:B------:R-:W-:Y:S02]  /*0150*/  MOV R24, RZ ;  /* 0x000000ff00187202 */ /* 0x000fe40000000f00 */
[----:B------:R-:W-:Y:S02]  /*0160*/  ISETP.NE.AND P0, PT, R27, RZ, PT ;  /* 0x000000ff1b00720c */ /* 0x000fe40003f05270 */
[----:B------:R-:W-:-:S05]  /*0170*/  MOV R21, RZ ;  /* 0x000000ff00157202 */ /* 0x000fca0000000f00 */
[----:B------:R-:W-:Y:S06]  /*0180*/  @!P1 BRA `(.L_x_1) ;  /* 0x0000000000c49947 */ /* 0x000fec0003800000 */
[----:B------:R-:W0:Y:S01]  /*0190*/  LDC.64 R4, c[0x0][0x380] ;  /* 0x0000e000ff047b82 */ /* 0x000e220000000a00 */
[----:B------:R-:W-:Y:S02]  /*01a0*/  LOP3.LUT R21, R2, 0x7ffffff8, RZ, 0xc0, !PT ;  /* 0x7ffffff802157812 */ /* 0x000fe400078ec0ff */
[----:B------:R-:W-:Y:S02]  /*01b0*/  MOV R24, RZ ;  /* 0x000000ff00187202 */ /* 0x000fe40000000f00 */
[----:B------:R-:W-:Y:S02]  /*01c0*/  MOV R18, R0 ;  /* 0x0000000000127202 */ /* 0x000fe40000000f00 */
[----:B------:R-:W-:Y:S01]  /*01d0*/  IADD3 R22, PT, PT, -R21, RZ, RZ ;  /* 0x000000ff15167210 */ /* 0x000fe20007ffe1ff */
[----:B0-----:R-:W-:-:S03]  /*01e0*/  IMAD.WIDE.U32 R4, R20, 0x4, R4 ;  /* 0x0000000414047825 */ /* 0x001fc600078e0004 */
[----:B------:R-:W-:-:S04]  /*01f0*/  IADD3 R6, P1, PT, R4, 0x10, RZ ;  /* 0x0000001004067810 */ /* 0x000fc80007f3e0ff */
[----:B------:R-:W-:-:S09]  /*0200*/  IADD3.X R7, PT, PT, RZ, R5, RZ, P1, !PT ;  /* 0x00000005ff077210 */ /* 0x000fd20000ffe4ff */
.L_x_2:
[----:B------:R-:W0:Y:S01]  /*0210*/  LDC.64 R16, c[0x0][0x388] ;  /* 0x0000e200ff107b82 */ /* 0x000e220000000a00 */
[----:B------:R-:W-:Y:S02]  /*0220*/  MOV R4, R6 ;  /* 0x0000000600047202 */ /* 0x000fe40000000f00 */
[----:B------:R-:W-:-:S05]  /*0230*/  MOV R5, R7 ;  /* 0x0000000700057202 */ /* 0x000fca0000000f00 */
[----:B------:R-:W2:Y:S04]  /*0240*/  LDG.E R25, desc[UR4][R4.64+-0x10] ;  /* 0xfffff00404197981 */ /* 0x000ea8000c1e1900 */
[----:B------:R-:W3:Y:S04]  /*0250*/  LDG.E R23, desc[UR4][R4.64+-0xc] ;  /* 0xfffff40404177981 */ /* 0x000ee8000c1e1900 */
[----:B------:R-:W4:Y:S04]  /*0260*/  LDG.E R29, desc[UR4][R4.64+-0x8] ;  /* 0xfffff804041d7981 */ /* 0x000f28000c1e1900 */
[----:B------:R-:W5:Y:S01]  /*0270*/  LDG.E R28, desc[UR4][R4.64+-0x4] ;  /* 0xfffffc04041c7981 */ /* 0x000f62000c1e1900 */
[----:B0-----:R-:W-:-:S05]  /*0280*/  IMAD.WIDE R16, R18, 0x4, R16 ;  /* 0x0000000412107825 */ /* 0x001fca00078e0210 */
[----:B------:R0:W2:Y:S01]  /*0290*/  LDG.E R26, desc[UR4][R16.64] ;  /* 0x00000004101a7981 */ /* 0x0000a2000c1e1900 */
[----:B------:R-:W-:-:S04]  /*02a0*/  IMAD.WIDE R14, R3, 0x4, R16 ;  /* 0x00000004030e7825 */ /* 0x000fc800078e0210 */
[C---:B------:R-:W-:Y:S02]  /*02b0*/  IMAD.WIDE R6, R3.reuse, 0x4, R14 ;  /* 0x0000000403067825 */ /* 0x040fe400078e020e */
[----:B------:R-:W3:Y:S02]  /*02c0*/  LDG.E R14, desc[UR4][R14.64] ;  /* 0x000000040e0e7981 */ /* 0x000ee4000c1e1900 */
[C---:B------:R-:W-:Y:S02]  /*02d0*/  IMAD.WIDE R10, R3.reuse, 0x4, R6 ;  /* 0x00000004030a7825 */ /* 0x040fe400078e0206 */
[----:B------:R-:W4:Y:S02]  /*02e0*/  LDG.E R6, desc[UR4][R6.64] ;  /* 0x0000000406067981 */ /* 0x000f24000c1e1900 */
[C---:B------:R-:W-:Y:S02]  /*02f0*/  IMAD.WIDE R8, R3.reuse, 0x4, R10 ;  /* 0x0000000403087825 */ /* 0x040fe400078e020a */
[----:B------:R-:W5:Y:S02]  /*0300*/  LDG.E R10, desc[UR4][R10.64] ;  /* 0x000000040a0a7981 */ /* 0x000f64000c1e1900 */
[----:B------:R-:W-:-:S02]  /*0310*/  IMAD.WIDE R12, R3, 0x4, R8 ;  /* 0x00000004030c7825 */ /* 0x000fc400078e0208 */
[----:B------:R-:W5:Y:S04]  /*0320*/  LDG.E R7, desc[UR4][R4.64] ;  /* 0x0000000404077981 */ /* 0x000f68000c1e1900 */
[----:B------:R-:W5:Y:S01]  /*0330*/  LDG.E R8, desc[UR4][R8.64] ;  /* 0x0000000408087981 */ /* 0x000f62000c1e1900 */
[----:B0-----:R-:W-:-:S03]  /*0340*/  IMAD.WIDE R16, R3, 0x4, R12 ;  /* 0x0000000403107825 */ /* 0x001fc600078e020c */
[----:B------:R-:W5:Y:S04]  /*0350*/  LDG.E R12, desc[UR4][R12.64] ;  /* 0x000000040c0c7981 */ /* 0x000f68000c1e1900 */
[----:B------:R-:W5:Y:S04]  /*0360*/  LDG.E R15, desc[UR4][R16.64] ;  /* 0x00000004100f7981 */ /* 0x000f68000c1e1900 */
[----:B------:R-:W5:Y:S04]  /*0370*/  LDG.E R9, desc[UR4][R4.64+0x4] ;  /* 0x0000040404097981 */ /* 0x000f68000c1e1900 */
[----:B------:R-:W5:Y:S01]  /*0380*/  LDG.E R11, desc[UR4][R4.64+0xc] ;  /* 0x00000c04040b7981 */ /* 0x000f62000c1e1900 */
[----:B--2---:R-:W-:Y:S01]  /*0390*/  FFMA R26, R25, R26, R24 ;  /* 0x0000001a191a7223 */ /* 0x004fe20000000018 */
[----:B------:R-:W-:-:S02]  /*03a0*/  IMAD.WIDE R24, R3, 0x4, R16 ;  /* 0x0000000403187825 */ /* 0x000fc400078e0210 */
[----:B------:R-:W2:Y:S04]  /*03b0*/  LDG.E R16, desc[UR4][R4.64+0x8] ;  /* 0x0000080404107981 */ /* 0x000ea8000c1e1900 */
[----:B------:R-:W2:Y:S01]  /*03c0*/  LDG.E R24, desc[UR4][R24.64] ;  /* 0x0000000418187981 */ /* 0x000ea2000c1e1900 */
[----:B---3--:R-:W-:Y:S01]  /*03d0*/  FFMA R14, R23, R14, R26 ;  /* 0x0000000e170e7223 */ /* 0x008fe2000000001a */
[----:B------:R-:W-:-:S03]  /*03e0*/  IADD3 R22, PT, PT, R22, 0x8, RZ ;  /* 0x0000000816167810 */ /* 0x000fc60007ffe0ff */
[----:B----4-:R-:W-:Y:S01]  /*03f0*/  FFMA R29, R29, R6, R14 ;  /* 0x000000061d1d7223 */ /* 0x010fe2000000000e */
[----:B------:R-:W-:-:S03]  /*0400*/  ISETP.NE.AND P1, PT, R22, RZ, PT ;  /* 0x000000ff1600720c */ /* 0x000fc60003f25270 */
[----:B-----5:R-:W-:Y:S01]  /*0410*/  FFMA R10, R28, R10, R29 ;  /* 0x0000000a1c0a7223 */ /* 0x020fe2000000001d */
[----:B------:R-:W-:-:S03]  /*0420*/  IADD3 R6, P2, PT, R4, 0x20, RZ ;  /* 0x0000002004067810 */ /* 0x000fc60007f5e0ff */
[----:B------:R-:W-:Y:S01]  /*0430*/  FFMA R8, R7, R8, R10 ;  /* 0x0000000807087223 */ /* 0x000fe2000000000a */
[----:B------:R-:W-:Y:S02]  /*0440*/  IADD3.X R7, PT, PT, RZ, R5, RZ, P2, !PT ;  /* 0x00000005ff077210 */ /* 0x000fe400017fe4ff */
[----:B------:R-:W-:Y:S01]  /*0450*/  LEA R18, R3, R18, 0x3 ;  /* 0x0000001203127211 */ /* 0x000fe200078e18ff */
[----:B------:R-:W-:-:S04]  /*0460*/  FFMA R9, R9, R12, R8 ;  /* 0x0000000c09097223 */ /* 0x000fc80000000008 */
[----:B--2---:R-:W-:-:S04]  /*0470*/  FFMA R16, R16, R15, R9 ;  /* 0x0000000f10107223 */ /* 0x004fc80000000009 */
[----:B------:R-:W-:Y:S01]  /*0480*/  FFMA R24, R11, R24, R16 ;  /* 0x000000180b187223 */ /* 0x000fe20000000010 */
[----:B------:R-:W-:Y:S06]  /*0490*/  @P1 BRA `(.L_x_2) ;  /* 0xfffffffc005c1947 */ /* 0x000fec000383ffff */
.L_x_1:
[----:B------:R-:W-:Y:S05]  /*04a0*/  @!P0 BRA `(.L_x_0) ;  /* 0x0000000000fc8947 */ /* 0x000fea0003800000 */
[----:B------:R-:W-:Y:S02]  /*04b0*/  ISETP.GE.U32.AND P1, PT, R27, 0x4, PT ;  /* 0x000000041b00780c */ /* 0x000fe40003f26070 */
[----:B------:R-:W-:-:S04]  /*04c0*/  LOP3.LUT R16, R2, 0x3, RZ, 0xc0, !PT ;  /* 0x0000000302107812 */ /* 0x000fc800078ec0ff */
[----:B------:R-:W-:-:S07]  /*04d0*/  ISETP.NE.AND P0, PT, R16, RZ, PT ;  /* 0x000000ff1000720c */ /* 0x000fce0003f05270 */
[----:B------:R-:W-:Y:S06]  /*04e0*/  @!P1 BRA `(.L_x_3) ;  /* 0x00000000006c9947 */ /* 0x000fec0003800000 */
[----:B------:R-:W0:Y:S01]  /*04f0*/  LDC.64 R6, c[0x0][0x388] ;  /* 0x0000e200ff067b82 */ /* 0x000e220000000a00 */
[----:B------:R-:W1:Y:S01]  /*0500*/  LDCU.64 UR6, c[0x0][0x380] ;  /* 0x00007000ff0677ac */ /* 0x000e620008000a00 */
[----:B------:R-:W-:Y:S01]  /*0510*/  IMAD R9, R21, R3, R0 ;  /* 0x0000000315097224 */ /* 0x000fe200078e0200 */
[CC--:B------:R-:W-:Y:S02]  /*0520*/  IADD3 R5, PT, PT, R20.reuse, R21.reuse, RZ ;  /* 0x0000001514057210 */ /* 0x0c0fe40007ffe0ff */
[----:B------:R-:W-:-:S03]  /*0530*/  IADD3 R10, P1, PT, R20, R21, RZ ;  /* 0x00000015140a7210 */ /* 0x000fc60007f3e0ff */
[----:B------:R-:W2:Y:S01]  /*0540*/  LDC.64 R14, c[0x0][0x380] ;  /* 0x0000e000ff0e7b82 */ /* 0x000ea20000000a00 */
[----:B0-----:R-:W-:-:S04]  /*0550*/  IMAD.WIDE R6, R9, 0x4, R6 ;  /* 0x0000000409067825 */ /* 0x001fc800078e0206 */
[----:B------:R-:W-:Y:S02]  /*0560*/  IMAD.WIDE R8, R3, 0x4, R6 ;  /* 0x0000000403087825 */ /* 0x000fe400078e0206 */
[----:B------:R-:W3:Y:S02]  /*0570*/  LDG.E R6, desc[UR4][R6.64] ;  /* 0x0000000406067981 */ /* 0x000ee4000c1e1900 */
[----:B--2---:R-:W-:Y:S01]  /*0580*/  IMAD.WIDE.U32 R14, R5, 0x4, R14 ;  /* 0x00000004050e7825 */ /* 0x004fe200078e000e */
[----:B------:R-:W-:Y:S02]  /*0590*/  IADD3.X R5, PT, PT, RZ, RZ, RZ, P1, !PT ;  /* 0x000000ffff057210 */ /* 0x000fe40000ffe4ff */
[----:B-1----:R-:W-:-:S03]  /*05a0*/  LEA R4, P1, R10, UR6, 0x2 ;  /* 0x000000060a047c11 */ /* 0x002fc6000f8210ff */
[----:B------:R-:W3:Y:S01]  /*05b0*/  LDG.E R15, desc[UR4][R14.64] ;  /* 0x000000040e0f7981 */ /* 0x000ee2000c1e1900 */
[----:B------:R-:W-:Y:S01]  /*05c0*/  LEA.HI.X R5, R10, UR7, R5, 0x2, P1 ;  /* 0x000000070a057c11 */ /* 0x000fe200088f1405 */
[C---:B------:R-:W-:Y:S02]  /*05d0*/  IMAD.WIDE R10, R3.reuse, 0x4, R8 ;  /* 0x00000004030a7825 */ /* 0x040fe400078e0208 */
[----:B------:R-:W2:Y:S04]  /*05e0*/  LDG.E R8, desc[UR4][R8.64] ;  /* 0x0000000408087981 */ /* 0x000ea8000c1e1900 */
[----:B------:R-:W2:Y:S01]  /*05f0*/  LDG.E R17, desc[UR4][R4.64+0x4] ;  /* 0x0000040404117981 */ /* 0x000ea2000c1e1900 */
[----:B------:R-:W-:-:S03]  /*0600*/  IMAD.WIDE R12, R3, 0x4, R10 ;  /* 0x00000004030c7825 */ /* 0x000fc600078e020a */
[----:B------:R-:W4:Y:S04]  /*0610*/  LDG.E R22, desc[UR4][R10.64] ;  /* 0x000000040a167981 */ /* 0x000f28000c1e1900 */
[----:B------:R-:W4:Y:S04]  /*0620*/  LDG.E R18, desc[UR4][R4.64+0x8] ;  /* 0x0000080404127981 */ /* 0x000f28000c1e1900 */
[----:B------:R-:W5:Y:S04]  /*0630*/  LDG.E R26, desc[UR4][R4.64+0xc] ;  /* 0x00000c04041a7981 */ /* 0x000f68000c1e1900 */
[----:B------:R-:W5:Y:S01]  /*0640*/  LDG.E R12, desc[UR4][R12.64] ;  /* 0x000000040c0c7981 */ /* 0x000f62000c1e1900 */
[----:B------:R-:W-:Y:S01]  /*0650*/  IADD3 R21, PT, PT, R21, 0x4, RZ ;  /* 0x0000000415157810 */ /* 0x000fe20007ffe0ff */
[----:B---3--:R-:W-:-:S04]  /*0660*/  FFMA R24, R15, R6, R24 ;  /* 0x000000060f187223 */ /* 0x008fc80000000018 */
[----:B--2---:R-:W-:-:S04]  /*0670*/  FFMA R17, R17, R8, R24 ;  /* 0x0000000811117223 */ /* 0x004fc80000000018 */
[----:B----4-:R-:W-:-:S04]  /*0680*/  FFMA R17, R18, R22, R17 ;  /* 0x0000001612117223 */ /* 0x010fc80000000011 */
[----:B-----5:R-:W-:-:S07]  /*0690*/  FFMA R24, R26, R12, R17 ;  /* 0x0000000c1a187223 */ /* 0x020fce0000000011 */
.L_x_3:
[----:B------:R-:W-:Y:S05]  /*06a0*/  @!P0 BRA `(.L_x_0) ;  /* 0x00000000007c8947 */ /* 0x000fea0003800000 */
[----:B------:R-:W-:Y:S01]  /*06b0*/  ISETP.NE.AND P1, PT, R16, 0x1, PT ;  /* 0x000000011000780c */ /* 0x000fe20003f25270 */
[----:B------:R-:W0:Y:S01]  /*06c0*/  LDC.64 R12, c[0x0][0x380] ;  /* 0x0000e000ff0c7b82 */ /* 0x000e220000000a00 */
[----:B------:R-:W-:-:S04]  /*06d0*/  LOP3.LUT R2, R2, 0x1, RZ, 0xc0, !PT ;  /* 0x0000000102027812 */ /* 0x000fc800078ec0ff */
[----:B------:R-:W-:-:S03]  /*06e0*/  ISETP.NE.U32.AND P0, PT, R2, 0x1, PT ;  /* 0x000000010200780c */ /* 0x000fc60003f05070 */
[----:B------:R-:W1:Y:S04]  /*06f0*/  LDC.64 R10, c[0x0][0x388] ;  /* 0x0000e200ff0a7b82 */ /* 0x000e680000000a00 */
[CC--:B------:R-:W-:Y:S02]  /*0700*/  @P1 IADD3 R15, PT, PT, R20.reuse, R21.reuse, RZ ;  /* 0x00000015140f1210 */ /* 0x0c0fe40007ffe0ff */
[----:B------:R-:W-:Y:S02]  /*0710*/  @P1 IADD3 R2, P2, PT, R20, R21, RZ ;  /* 0x0000001514021210 */ /* 0x000fe40007f5e0ff */
[----:B------:R-:W2:Y:S02]  /*0720*/  @P1 LDC.64 R4, c[0x0][0x380] ;  /* 0x0000e000ff041b82 */ /* 0x000ea40000000a00 */
[----:B------:R-:W-:-:S06]  /*0730*/  @P1 IADD3.X R14, PT, PT, RZ, RZ, RZ, P2, !PT ;  /* 0x000000ffff0e1210 */ /* 0x000fcc00017fe4ff */
[----:B------:R-:W3:Y:S01]  /*0740*/  LDC.64 R6, c[0x0][0x380] ;  /* 0x0000e000ff067b82 */ /* 0x000ee20000000a00 */
[----:B0-----:R-:W-:-:S04]  /*0750*/  @P1 IMAD.WIDE.U32 R12, R15, 0x4, R12 ;  /* 0x000000040f0c1825 */ /* 0x001fc800078e000c */
[C---:B------:R-:W-:Y:S01]  /*0760*/  @P1 IMAD R15, R21.reuse, R3, R0 ;  /* 0x00000003150f1224 */ /* 0x040fe200078e0200 */
[----:B------:R-:W-:Y:S01]  /*0770*/  @P1 IADD3 R21, PT, PT, R21, 0x2, RZ ;  /* 0x0000000215151810 */ /* 0x000fe20007ffe0ff */
[----:B------:R-:W4:Y:S01]  /*0780*/  @P1 LDG.E R13, desc[UR4][R12.64] ;  /* 0x000000040c0d1981 */ /* 0x000f22000c1e1900 */
[----:B------:R-:W0:Y:S01]  /*0790*/  LDC.64 R8, c[0x0][0x388] ;  /* 0x0000e200ff087b82 */ /* 0x000e220000000a00 */
[----:B-1----:R-:W-:Y:S01]  /*07a0*/  @P1 IMAD.WIDE R10, R15, 0x4, R10 ;  /* 0x000000040f0a1825 */ /* 0x002fe200078e020a */
[----:B------:R-:W-:Y:S02]  /*07b0*/  @!P0 IADD3 R17, PT, PT, R20, R21, RZ ;  /* 0x0000001514118210 */ /* 0x000fe40007ffe0ff */
[----:B--2---:R-:W-:Y:S01]  /*07c0*/  @P1 LEA R4, P2, R2, R4, 0x2 ;  /* 0x0000000402041211 */ /* 0x004fe200078410ff */
[----:B------:R-:W-:-:S03]  /*07d0*/  @!P0 IMAD R21, R21, R3, R0 ;  /* 0x0000000315158224 */ /* 0x000fc600078e0200 */
[----:B------:R-:W-:Y:S01]  /*07e0*/  @P1 LEA.HI.X R5, R2, R5, R14, 0x2, P2 ;  /* 0x0000000502051211 */ /* 0x000fe200010f140e */
[----:B------:R-:W-:Y:S01]  /*07f0*/  @P1 IMAD.WIDE R14, R3, 0x4, R10 ;  /* 0x00000004030e1825 */ /* 0x000fe200078e020a */
[----:B------:R-:W4:Y:S03]  /*0800*/  @P1 LDG.E R2, desc[UR4][R10.64] ;  /* 0x000000040a021981 */ /* 0x000f26000c1e1900 */
[----:B---3--:R-:W-:Y:S01]  /*0810*/  @!P0 IMAD.WIDE.U32 R6, R17, 0x4, R6 ;  /* 0x0000000411068825 */ /* 0x008fe200078e0006 */
[----:B------:R-:W2:Y:S04]  /*0820*/  @P1 LDG.E R5, desc[UR4][R4.64+0x4] ;  /* 0x0000040404051981 */ /* 0x000ea8000c1e1900 */
[----:B------:R-:W2:Y:S01]  /*0830*/  @P1 LDG.E R14, desc[UR4][R14.64] ;  /* 0x000000040e0e1981 */ /* 0x000ea2000c1e1900 */
[----:B0-----:R-:W-:-:S03]  /*0840*/  @!P0 IMAD.WIDE R8, R21, 0x4, R8 ;  /* 0x0000000415088825 */ /* 0x001fc600078e0208 */
[----:B------:R-:W3:Y:S04]  /*0850*/  @!P0 LDG.E R7, desc[UR4][R6.64] ;  /* 0x0000000406078981 */ /* 0x000ee8000c1e1900 */
[----:B------:R-:W3:Y:S01]  /*0860*/  @!P0 LDG.E R8, desc[UR4][R8.64] ;  /* 0x0000000408088981 */ /* 0x000ee2000c1e1900 */
[----:B----4-:R-:W-:-:S04]  /*0870*/  @P1 FFMA R2, R13, R2, R24 ;  /* 0x000000020d021223 */ /* 0x010fc80000000018 */
[----:B--2---:R-:W-:-:S04]  /*0880*/  @P1 FFMA R24, R5, R14, R2 ;  /* 0x0000000e05181223 */ /* 0x004fc80000000002 */
[----:B---3--:R-:W-:-:S07]  /*0890*/  @!P0 FFMA R24, R7, R8, R24 ;  /* 0x0000000807188223 */ /* 0x008fce0000000018 */
.L_x_0:
[----:B------:R-:W0:Y:S01]  /*08a0*/  LDC.64 R4, c[0x0][0x390] ;  /* 0x0000e400ff047b82 */ /* 0x000e220000000a00 */
[----:B------:R-:W-:-:S04]  /*08b0*/  IMAD R3, R19, R3, R0 ;  /* 0x0000000313037224 */ /* 0x000fc800078e0200 */
[----:B0-----:R-:W-:-:S05]  /*08c0*/  IMAD.WIDE R2, R3, 0x4, R4 ;  /* 0x0000000403027825 */ /* 0x001fca00078e0204 */
[----:B------:R-:W-:Y:S01]  /*08d0*/  STG.E desc[UR4][R2.64], R24 ;  /* 0x0000001802007986 */ /* 0x000fe2000c101904 */
[----:B------:R-:W-:Y:S05]  /*08e0*/  EXIT ;  /* 0x000000000000794d */ /* 0x000fea0003800000 */
.L_x_4:
[----:B------:R-:W-:-:S00]  /*08f0*/  BRA `(.L_x_4) ;  /* 0xfffffffc00fc7947 */ /* 0x000fc0000383ffff */
[----:B------:R-:W-:-:S00]  /*0900*/  NOP ;  /* 0x0000000000007918 */ /* 0x000fc00000000000 */
[----:B------:R-:W-:-:S00]  /*0910*/  NOP ;  /* 0x0000000000007918 */ /* 0x000fc00000000000 */
[----:B------:R-:W-:-:S00]  /*0920*/  NOP ;  /* 0x0000000000007918 */ /* 0x000fc00000000000 */
[----:B------:R-:W-:-:S00]  /*0930*/  NOP ;  /* 0x0000000000007918 */ /* 0x000fc00000000000 */
[----:B------:R-:W-:-:S00]  /*0940*/  NOP ;  /* 0x0000000000007918 */ /* 0x000fc00000000000 */
[----:B------:R-:W-:-:S00]  /*0950*/  NOP ;  /* 0x0000000000007918 */ /* 0x000fc00000000000 */
[----:B------:R-:W-:-:S00]  /*0960*/  NOP ;  /* 0x0000000000007918 */ /* 0x000fc00000000000 */
[----:B------:R-:W-:-:S00]  /*0970*/  NOP ;  /* 0x0000000000007918 */ /* 0x000fc00000000000 */
.L_x_5:


//--------------------- .nv.shared.reserved.0     --------------------------
	.section	.nv.shared.reserved.0,"aw",@nobits
	.weak		__nv_reservedSMEM_offset_0_alias
	.size		__nv_reservedSMEM_offset_0_alias, 0, 64
	.other		__nv_reservedSMEM_offset_0_alias,@"STO_CUDA_RESERVED_SHARED STV_DEFAULT"
__nv_reservedSMEM_offset_0_alias:
	.zero		0
	.zero		64


//--------------------- .nv.constant0._Z11kernel_gemmPKfS0_Pfiii --------------------------
	.section	.nv.constant0._Z11kernel_gemmPKfS0_Pfiii,"a",@progbits
	.sectionflags	@""
	.align	4
.nv.constant0._Z11kernel_gemmPKfS0_Pfiii:
	.zero		932


//--------------------- SYMBOLS --------------------------

	.type		.nv.reservedSmem.offset0,@object
	.size		.nv.reservedSmem.offset0,0x4
